//
// Generated by NVIDIA NVVM Compiler
//
// Compiler Build ID: CL-36424714
// Cuda compilation tools, release 13.0, V13.0.88
// Based on NVVM 20.0.0
//

.version 9.0
.target sm_100
.address_size 64

	// .globl	_Z18matrix_vector_multPiS_S_
// _ZZ18matrix_vector_multPiS_S_E9temp_kern has been demoted
// _ZZ18matrix_vector_multPiS_S_E8temp_inp has been demoted

.visible .entry _Z18matrix_vector_multPiS_S_(
	.param .u64 .ptr .align 1 _Z18matrix_vector_multPiS_S__param_0,
	.param .u64 .ptr .align 1 _Z18matrix_vector_multPiS_S__param_1,
	.param .u64 .ptr .align 1 _Z18matrix_vector_multPiS_S__param_2
)
{
	.reg .pred 	%p<3>;
	.reg .b32 	%r<36>;
	.reg .b64 	%rd<14>;
	// demoted variable
	.shared .align 4 .b8 _ZZ18matrix_vector_multPiS_S_E9temp_kern[4096];
	// demoted variable
	.shared .align 4 .u32 _ZZ18matrix_vector_multPiS_S_E8temp_inp;
	ld.param.u64 	%rd2, [_Z18matrix_vector_multPiS_S__param_0];
	ld.param.u64 	%rd3, [_Z18matrix_vector_multPiS_S__param_1];
	ld.param.u64 	%rd4, [_Z18matrix_vector_multPiS_S__param_2];
	mov.u32 	%r1, %tid.x;
	setp.ne.s32 	%p1, %r1, 0;
	@%p1 bra 	$L__BB0_4;
	mov.u32 	%r2, %ctaid.x;
	cvta.to.global.u64 	%rd5, %rd4;
	add.s64 	%rd1, %rd5, 131072;
	mov.b32 	%r35, 32;
	mov.u32 	%r9, _ZZ18matrix_vector_multPiS_S_E9temp_kern;
	mov.u32 	%r34, %r2;
$L__BB0_2:
	mul.wide.s32 	%rd6, %r34, 4;
	add.s64 	%rd7, %rd1, %rd6;
	ld.global.u32 	%r8, [%rd7+-131072];
	add.s32 	%r10, %r9, %r35;
	st.shared.u32 	[%r10+-32], %r8;
	ld.global.u32 	%r11, [%rd7+-114688];
	st.shared.u32 	[%r10+-28], %r11;
	ld.global.u32 	%r12, [%rd7+-98304];
	st.shared.u32 	[%r10+-24], %r12;
	ld.global.u32 	%r13, [%rd7+-81920];
	st.shared.u32 	[%r10+-20], %r13;
	ld.global.u32 	%r14, [%rd7+-65536];
	st.shared.u32 	[%r10+-16], %r14;
	ld.global.u32 	%r15, [%rd7+-49152];
	st.shared.u32 	[%r10+-12], %r15;
	ld.global.u32 	%r16, [%rd7+-32768];
	st.shared.u32 	[%r10+-8], %r16;
	ld.global.u32 	%r17, [%rd7+-16384];
	st.shared.u32 	[%r10+-4], %r17;
	ld.global.u32 	%r18, [%rd7];
	st.shared.u32 	[%r10], %r18;
	ld.global.u32 	%r19, [%rd7+16384];
	st.shared.u32 	[%r10+4], %r19;
	ld.global.u32 	%r20, [%rd7+32768];
	st.shared.u32 	[%r10+8], %r20;
	ld.global.u32 	%r21, [%rd7+49152];
	st.shared.u32 	[%r10+12], %r21;
	ld.global.u32 	%r22, [%rd7+65536];
	st.shared.u32 	[%r10+16], %r22;
	ld.global.u32 	%r23, [%rd7+81920];
	st.shared.u32 	[%r10+20], %r23;
	ld.global.u32 	%r24, [%rd7+98304];
	st.shared.u32 	[%r10+24], %r24;
	ld.global.u32 	%r25, [%rd7+114688];
	st.shared.u32 	[%r10+28], %r25;
	add.s32 	%r35, %r35, 64;
	add.s32 	%r34, %r34, 65536;
	setp.ne.s32 	%p2, %r35, 4128;
	@%p2 bra 	$L__BB0_2;
	cvta.to.global.u64 	%rd8, %rd2;
	mul.wide.u32 	%rd9, %r2, 4;
	add.s64 	%rd10, %rd8, %rd9;
	ld.global.u32 	%r26, [%rd10];
	st.shared.u32 	[_ZZ18matrix_vector_multPiS_S_E8temp_inp], %r26;
$L__BB0_4:
	cvta.to.global.u64 	%rd11, %rd3;
	bar.sync 	0;
	ld.shared.u32 	%r27, [_ZZ18matrix_vector_multPiS_S_E8temp_inp];
	shl.b32 	%r28, %r1, 2;
	mov.u32 	%r29, _ZZ18matrix_vector_multPiS_S_E9temp_kern;
	add.s32 	%r30, %r29, %r28;
	ld.shared.u32 	%r31, [%r30];
	mul.wide.u32 	%rd12, %r1, 4;
	add.s64 	%rd13, %rd11, %rd12;
	ld.global.u32 	%r32, [%rd13];
	mad.lo.s32 	%r33, %r31, %r27, %r32;
	st.global.u32 	[%rd13], %r33;
	ret;

}


// ===== COMPILED SASS (sm_100) =====

	.target	sm_100

	.elftype	@"ET_EXEC"


//--------------------- .note.nv.tkinfo           --------------------------
	.section	.note.nv.tkinfo,"",@"SHT_NOTE"
	.sectionflags	@"SHF_NOTE_NV_TKINFO"
	.tkinfo
        /*0018*/ 	.word	0x00000002
        /*0030*/ 	.string	""
        /*0030*/ 	.string	"ptxas"
        /*0030*/ 	.string	"Cuda compilation tools, release 13.0, V13.0.88"
        /*0030*/ 	.string	"Build cuda_13.0.r13.0/compiler.36424714_0"
        /*0030*/ 	.string	"-arch sm_100 -m 64 "



//--------------------- .note.nv.cuinfo           --------------------------
	.section	.note.nv.cuinfo,"",@"SHT_NOTE"
	.sectionflags	@"SHF_NOTE_NV_CUINFO"
        /*0018*/ 	.short	0x0002
        /*001a*/ 	.short	0x0064
        /*001c*/ 	.short	0x0082
	.zero		2


//--------------------- .nv.info                  --------------------------
	.section	.nv.info,"",@"SHT_CUDA_INFO"
	.align	4


	//----- nvinfo : EIATTR_REGCOUNT
	.align		4
        /*0000*/ 	.byte	0x04, 0x2f
        /*0002*/ 	.short	(.L_1 - .L_0)
	.align		4
.L_0:
        /*0004*/ 	.word	index@(_Z18matrix_vector_multPiS_S_)
        /*0008*/ 	.word	0x0000001e


	//----- nvinfo : EIATTR_FRAME_SIZE
	.align		4
.L_1:
        /*000c*/ 	.byte	0x04, 0x11
        /*000e*/ 	.short	(.L_3 - .L_2)
	.align		4
.L_2:
        /*0010*/ 	.word	index@(_Z18matrix_vector_multPiS_S_)
        /*0014*/ 	.word	0x00000000


	//----- nvinfo : EIATTR_MIN_STACK_SIZE
	.align		4
.L_3:
        /*0018*/ 	.byte	0x04, 0x12
        /*001a*/ 	.short	(.L_5 - .L_4)
	.align		4
.L_4:
        /*001c*/ 	.word	index@(_Z18matrix_vector_multPiS_S_)
        /*0020*/ 	.word	0x00000000
.L_5:


//--------------------- .nv.compat                --------------------------
	.section	.nv.compat,"",@"SHT_CUDA_COMPAT_INFO"
	.align	4
        /*0000*/ 	.byte	0x02, 0x09, 0x00, 0x00, 0x02, 0x02, 0x01, 0x00, 0x02, 0x05, 0x05, 0x00, 0x03, 0x07, 0x01, 0x01
        /*0010*/ 	.byte	0x02, 0x03, 0x00, 0x00, 0x02, 0x06, 0x01, 0x00, 0x04, 0x0b, 0x08, 0x00, 0x09, 0x00, 0x00, 0x00
        /*0020*/ 	.byte	0x00, 0x00, 0x00, 0x00


//--------------------- .nv.info._Z18matrix_vector_multPiS_S_ --------------------------
	.section	.nv.info._Z18matrix_vector_multPiS_S_,"",@"SHT_CUDA_INFO"
	.sectionflags	@""
	.align	4


	//----- nvinfo : EIATTR_CUDA_API_VERSION
	.align		4
        /*0000*/ 	.byte	0x04, 0x37
        /*0002*/ 	.short	(.L_7 - .L_6)
.L_6:
        /*0004*/ 	.word	0x00000082


	//----- nvinfo : EIATTR_KPARAM_INFO
	.align		4
.L_7:
        /*0008*/ 	.byte	0x04, 0x17
        /*000a*/ 	.short	(.L_9 - .L_8)
.L_8:
        /*000c*/ 	.word	0x00000000
        /*0010*/ 	.short	0x0002
        /*0012*/ 	.short	0x0010
        /*0014*/ 	.byte	0x00, 0xf5, 0x21, 0x00


	//----- nvinfo : EIATTR_KPARAM_INFO
	.align		4
.L_9:
        /*0018*/ 	.byte	0x04, 0x17
        /*001a*/ 	.short	(.L_11 - .L_10)
.L_10:
        /*001c*/ 	.word	0x00000000
        /*0020*/ 	.short	0x0001
        /*0022*/ 	.short	0x0008
        /*0024*/ 	.byte	0x00, 0xf5, 0x21, 0x00


	//----- nvinfo : EIATTR_KPARAM_INFO
	.align		4
.L_11:
        /*0028*/ 	.byte	0x04, 0x17
        /*002a*/ 	.short	(.L_13 - .L_12)
.L_12:
        /*002c*/ 	.word	0x00000000
        /*0030*/ 	.short	0x0000
        /*0032*/ 	.short	0x0000
        /*0034*/ 	.byte	0x00, 0xf5, 0x21, 0x00


	//----- nvinfo : EIATTR_SPARSE_MMA_MASK
	.align		4
.L_13:
        /*0038*/ 	.byte	0x03, 0x50
        /*003a*/ 	.short	0x0000


	//----- nvinfo : EIATTR_MAXREG_COUNT
	.align		4
        /*003c*/ 	.byte	0x03, 0x1b
        /*003e*/ 	.short	0x00ff


	//----- nvinfo : EIATTR_NUM_BARRIERS
	.align		4
        /*0040*/ 	.byte	0x02, 0x4c
        /*0042*/ 	.byte	0x01
	.zero		1


	//----- nvinfo : EIATTR_MERCURY_ISA_VERSION
	.align		4
        /*0044*/ 	.byte	0x03, 0x5f
        /*0046*/ 	.short	0x0101


	//----- nvinfo : EIATTR_VRC_CTA_INIT_COUNT
	.align		4
        /*0048*/ 	.byte	0x02, 0x4a
	.zero		1
	.zero		1


	//----- nvinfo : EIATTR_EXIT_INSTR_OFFSETS
	.align		4
        /*004c*/ 	.byte	0x04, 0x1c
        /*004e*/ 	.short	(.L_15 - .L_14)


	//   ....[0]....
.L_14:
        /*0050*/ 	.word	0x000007d0


	//----- nvinfo : EIATTR_CRS_STACK_SIZE
	.align		4
.L_15:
        /*0054*/ 	.byte	0x04, 0x1e
        /*0056*/ 	.short	(.L_17 - .L_16)
.L_16:
        /*0058*/ 	.word	0x00000000


	//----- nvinfo : EIATTR_CBANK_PARAM_SIZE
	.align		4
.L_17:
        /*005c*/ 	.byte	0x03, 0x19
        /*005e*/ 	.short	0x0018


	//----- nvinfo : EIATTR_PARAM_CBANK
	.align		4
        /*0060*/ 	.byte	0x04, 0x0a
        /*0062*/ 	.short	(.L_19 - .L_18)
	.align		4
.L_18:
        /*0064*/ 	.word	index@(.nv.constant0._Z18matrix_vector_multPiS_S_)
        /*0068*/ 	.short	0x0380
        /*006a*/ 	.short	0x0018


	//----- nvinfo : EIATTR_SW_WAR
	.align		4
.L_19:
        /*006c*/ 	.byte	0x04, 0x36
        /*006e*/ 	.short	(.L_21 - .L_20)
.L_20:
        /*0070*/ 	.word	0x00000008
.L_21:


//--------------------- .nv.callgraph             --------------------------
	.section	.nv.callgraph,"",@"SHT_CUDA_CALLGRAPH"
	.align	4
	.sectionentsize	8
	.align		4
        /*0000*/ 	.word	0x00000000
	.align		4
        /*0004*/ 	.word	0xffffffff
	.align		4
        /*0008*/ 	.word	0x00000000
	.align		4
        /*000c*/ 	.word	0xfffffffe
	.align		4
        /*0010*/ 	.word	0x00000000
	.align		4
        /*0014*/ 	.word	0xfffffffd
	.align		4
        /*0018*/ 	.word	0x00000000
	.align		4
        /*001c*/ 	.word	0xfffffffc


//--------------------- .text._Z18matrix_vector_multPiS_S_ --------------------------
	.section	.text._Z18matrix_vector_multPiS_S_,"ax",@progbits
	.align	128
        .global         _Z18matrix_vector_multPiS_S_
        .type           _Z18matrix_vector_multPiS_S_,@function
        .size           _Z18matrix_vector_multPiS_S_,(.L_x_4 - _Z18matrix_vector_multPiS_S_)
        .other          _Z18matrix_vector_multPiS_S_,@"STO_CUDA_ENTRY STV_DEFAULT"
_Z18matrix_vector_multPiS_S_:
.text._Z18matrix_vector_multPiS_S_:
[----:B------:R-:W-:Y:S01]  /*0000*/  LDC R1, c[0x0][0x37c] ;  /* 0x0000df00ff017b82 */ /* 0x000fe20000000800 */
[----:B------:R-:W0:Y:S01]  /*0010*/  S2R R0, SR_TID.X ;  /* 0x0000000000007919 */ /* 0x000e220000002100 */
[----:B------:R-:W1:Y:S01]  /*0020*/  LDCU.64 UR8, c[0x0][0x358] ;  /* 0x00006b00ff0877ac */ /* 0x000e620008000a00 */
[----:B------:R-:W-:Y:S01]  /*0030*/  BSSY.RECONVERGENT B0, `(.L_x_0) ;  /* 0x000006d000007945 */ /* 0x000fe20003800200 */
[----:B0-----:R-:W-:-:S13]  /*0040*/  ISETP.NE.AND P0, PT, R0, RZ, PT ;  /* 0x000000ff0000720c */ /* 0x001fda0003f05270 */
[----:B-1----:R-:W-:Y:S05]  /*0050*/  @P0 BRA `(.L_x_1) ;  /* 0x0000000400a80947 */ /* 0x002fea0003800000 */
[----:B------:R-:W0:Y:S01]  /*0060*/  S2R R2, SR_CTAID.X ;  /* 0x0000000000027919 */ /* 0x000e220000002500 */
[----:B------:R-:W1:Y:S01]  /*0070*/  LDCU.64 UR6, c[0x0][0x390] ;  /* 0x00007200ff0677ac */ /* 0x000e620008000a00 */
[----:B------:R-:W2:Y:S01]  /*0080*/  S2UR UR5, SR_CgaCtaId ;  /* 0x00000000000579c3 */ /* 0x000ea20000008800 */
[----:B------:R-:W-:Y:S01]  /*0090*/  HFMA2 R20, -RZ, RZ, 0, 1.9073486328125e-06 ;  /* 0x00000020ff147431 */ /* 0x000fe200000001ff */
[----:B------:R-:W-:Y:S01]  /*00a0*/  UMOV UR4, 0x400 ;  /* 0x0000040000047882 */ /* 0x000fe20000000000 */
[----:B-1----:R-:W-:-:S04]  /*00b0*/  UIADD3 UR6, UP0, UPT, UR6, 0x20000, URZ ;  /* 0x0002000006067890 */ /* 0x002fc8000ff1e0ff */
[----:B------:R-:W-:Y:S02]  /*00c0*/  UIADD3.X UR7, UPT, UPT, URZ, UR7, URZ, UP0, !UPT ;  /* 0x00000007ff077290 */ /* 0x000fe400087fe4ff */
[----:B------:R-:W-:Y:S01]  /*00d0*/  MOV R22, UR6 ;  /* 0x0000000600167c02 */ /* 0x000fe20008000f00 */
[----:B--2---:R-:W-:-:S03]  /*00e0*/  ULEA UR4, UR5, UR4, 0x18 ;  /* 0x0000000405047291 */ /* 0x004fc6000f8ec0ff */
[----:B------:R-:W-:Y:S01]  /*00f0*/  IMAD.U32 R23, RZ, RZ, UR7 ;  /* 0x00000007ff177e24 */ /* 0x000fe2000f8e00ff */
[----:B0-----:R-:W-:-:S08]  /*0100*/  MOV R3, R2 ;  /* 0x0000000200037202 */ /* 0x001fd00000000f00 */
.L_x_2:
[----:B------:R-:W-:-:S05]  /*0110*/  IMAD.WIDE R26, R3, 0x4, R22 ;  /* 0x00000004031a7825 */ /* 0x000fca00078e0216 */
[----:B------:R-:W2:Y:S04]  /*0120*/  LDG.E R4, desc[UR8][R26.64+-0x20000] ;  /* 0xfe0000081a047981 */ /* 0x000ea8000c1e1900 */
[----:B------:R-:W2:Y:S04]  /*0130*/  LDG.E R5, desc[UR8][R26.64+-0x1c000] ;  /* 0xfe4000081a057981 */ /* 0x000ea8000c1e1900 */
[----:B------:R-:W2:Y:S04]  /*0140*/  LDG.E R6, desc[UR8][R26.64+-0x18000] ;  /* 0xfe8000081a067981 */ /* 0x000ea8000c1e1900 */
[----:B------:R-:W2:Y:S04]  /*0150*/  LDG.E R7, desc[UR8][R26.64+-0x14000] ;  /* 0xfec000081a077981 */ /* 0x000ea8000c1e1900 */
[----:B------:R-:W3:Y:S04]  /*0160*/  LDG.E R8, desc[UR8][R26.64+-0x10000] ;  /* 0xff0000081a087981 */ /* 0x000ee8000c1e1900 */
[----:B------:R-:W3:Y:S04]  /*0170*/  LDG.E R9, desc[UR8][R26.64+-0xc000] ;  /* 0xff4000081a097981 */ /* 0x000ee8000c1e1900 */
[----:B------:R-:W3:Y:S04]  /*0180*/  LDG.E R10, desc[UR8][R26.64+-0x8000] ;  /* 0xff8000081a0a7981 */ /* 0x000ee8000c1e1900 */
[----:B------:R-:W3:Y:S04]  /*0190*/  LDG.E R11, desc[UR8][R26.64+-0x4000] ;  /* 0xffc000081a0b7981 */ /* 0x000ee8000c1e1900 */
[----:B------:R-:W4:Y:S04]  /*01a0*/  LDG.E R12, desc[UR8][R26.64] ;  /* 0x000000081a0c7981 */ /* 0x000f28000c1e1900 */
[----:B------:R-:W4:Y:S04]  /*01b0*/  LDG.E R13, desc[UR8][R26.64+0x4000] ;  /* 0x004000081a0d7981 */ /* 0x000f28000c1e1900 */
[----:B------:R-:W4:Y:S04]  /*01c0*/  LDG.E R14, desc[UR8][R26.64+0x8000] ;  /* 0x008000081a0e7981 */ /* 0x000f28000c1e1900 */
[----:B------:R-:W4:Y:S04]  /*01d0*/  LDG.E R15, desc[UR8][R26.64+0xc000] ;  /* 0x00c000081a0f7981 */ /* 0x000f28000c1e1900 */
[----:B------:R-:W5:Y:S04]  /*01e0*/  LDG.E R16, desc[UR8][R26.64+0x10000] ;  /* 0x010000081a107981 */ /* 0x000f68000c1e1900 */
[----:B------:R-:W5:Y:S04]  /*01f0*/  LDG.E R17, desc[UR8][R26.64+0x14000] ;  /* 0x014000081a117981 */ /* 0x000f68000c1e1900 */
[----:B------:R-:W5:Y:S04]  /*0200*/  LDG.E R18, desc[UR8][R26.64+0x18000] ;  /* 0x018000081a127981 */ /* 0x000f68000c1e1900 */
[----:B------:R-:W5:Y:S01]  /*0210*/  LDG.E R19, desc[UR8][R26.64+0x1c000] ;  /* 0x01c000081a137981 */ /* 0x000f62000c1e1900 */
[----:B------:R-:W-:-:S05]  /*0220*/  IADD3 R25, PT, PT, R3, 0x10000, RZ ;  /* 0x0001000003197810 */ /* 0x000fca0007ffe0ff */
[----:B------:R-:W-:Y:S01]  /*0230*/  IMAD.WIDE R24, R25, 0x4, R22 ;  /* 0x0000000419187825 */ /* 0x000fe200078e0216 */
[----:B--2---:R0:W-:Y:S04]  /*0240*/  STS.128 [R20+UR4+-0x20], R4 ;  /* 0xffffe00414007988 */ /* 0x0041e80008000c04 */
[----:B---3--:R1:W-:Y:S04]  /*0250*/  STS.128 [R20+UR4+-0x10], R8 ;  /* 0xfffff00814007988 */ /* 0x0083e80008000c04 */
[----:B0-----:R-:W2:Y:S04]  /*0260*/  LDG.E R4, desc[UR8][R24.64+-0x20000] ;  /* 0xfe00000818047981 */ /* 0x001ea8000c1e1900 */
[----:B------:R-:W2:Y:S04]  /*0270*/  LDG.E R5, desc[UR8][R24.64+-0x1c000] ;  /* 0xfe40000818057981 */ /* 0x000ea8000c1e1900 */
[----:B------:R-:W2:Y:S04]  /*0280*/  LDG.E R6, desc[UR8][R24.64+-0x18000] ;  /* 0xfe80000818067981 */ /* 0x000ea8000c1e1900 */
[----:B----4-:R0:W-:Y:S04]  /*0290*/  STS.128 [R20+UR4], R12 ;  /* 0x0000000c14007988 */ /* 0x0101e80008000c04 */
[----:B------:R-:W2:Y:S04]  /*02a0*/  LDG.E R7, desc[UR8][R24.64+-0x14000] ;  /* 0xfec0000818077981 */ /* 0x000ea8000c1e1900 */
[----:B-1----:R-:W3:Y:S04]  /*02b0*/  LDG.E R8, desc[UR8][R24.64+-0x10000] ;  /* 0xff00000818087981 */ /* 0x002ee8000c1e1900 */
[----:B------:R-:W3:Y:S04]  /*02c0*/  LDG.E R9, desc[UR8][R24.64+-0xc000] ;  /* 0xff40000818097981 */ /* 0x000ee8000c1e1900 */
[----:B-----5:R1:W-:Y:S04]  /*02d0*/  STS.128 [R20+UR4+0x10], R16 ;  /* 0x0000101014007988 */ /* 0x0203e80008000c04 */
[----:B------:R-:W3:Y:S04]  /*02e0*/  LDG.E R10, desc[UR8][R24.64+-0x8000] ;  /* 0xff800008180a7981 */ /* 0x000ee8000c1e1900 */
[----:B------:R-:W3:Y:S04]  /*02f0*/  LDG.E R11, desc[UR8][R24.64+-0x4000] ;  /* 0xffc00008180b7981 */ /* 0x000ee8000c1e1900 */
[----:B0-----:R-:W4:Y:S04]  /*0300*/  LDG.E R12, desc[UR8][R24.64] ;  /* 0x00000008180c7981 */ /* 0x001f28000c1e1900 */
[----:B------:R-:W4:Y:S04]  /*0310*/  LDG.E R13, desc[UR8][R24.64+0x4000] ;  /* 0x00400008180d7981 */ /* 0x000f28000c1e1900 */
[----:B------:R-:W4:Y:S04]  /*0320*/  LDG.E R14, desc[UR8][R24.64+0x8000] ;  /* 0x00800008180e7981 */ /* 0x000f28000c1e1900 */
[----:B------:R-:W4:Y:S04]  /*0330*/  LDG.E R15, desc[UR8][R24.64+0xc000] ;  /* 0x00c00008180f7981 */ /* 0x000f28000c1e1900 */
[----:B-1----:R-:W5:Y:S04]  /*0340*/  LDG.E R16, desc[UR8][R24.64+0x10000] ;  /* 0x0100000818107981 */ /* 0x002f68000c1e1900 */
[----:B------:R-:W5:Y:S04]  /*0350*/  LDG.E R17, desc[UR8][R24.64+0x14000] ;  /* 0x0140000818117981 */ /* 0x000f68000c1e1900 */
[----:B------:R-:W5:Y:S04]  /*0360*/  LDG.E R18, desc[UR8][R24.64+0x18000] ;  /* 0x0180000818127981 */ /* 0x000f68000c1e1900 */
[----:B------:R0:W5:Y:S01]  /*0370*/  LDG.E R19, desc[UR8][R24.64+0x1c000] ;  /* 0x01c0000818137981 */ /* 0x000162000c1e1900 */
[----:B------:R-:W-:-:S05]  /*0380*/  IADD3 R21, PT, PT, R3, 0x20000, RZ ;  /* 0x0002000003157810 */ /* 0x000fca0007ffe0ff */
[----:B0-----:R-:W-:Y:S01]  /*0390*/  IMAD.WIDE R24, R21, 0x4, R22 ;  /* 0x0000000415187825 */ /* 0x001fe200078e0216 */
[----:B--2---:R0:W-:Y:S04]  /*03a0*/  STS.128 [R20+UR4+0x20], R4 ;  /* 0x0000200414007988 */ /* 0x0041e80008000c04 */
[----:B0-----:R-:W2:Y:S04]  /*03b0*/  LDG.E R4, desc[UR8][R24.64+-0x20000] ;  /* 0xfe00000818047981 */ /* 0x001ea8000c1e1900 */
[----:B---3--:R0:W-:Y:S04]  /*03c0*/  STS.128 [R20+UR4+0x30], R8 ;  /* 0x0000300814007988 */ /* 0x0081e80008000c04 */
[----:B------:R-:W2:Y:S04]  /*03d0*/  LDG.E R5, desc[UR8][R24.64+-0x1c000] ;  /* 0xfe40000818057981 */ /* 0x000ea8000c1e1900 */
[----:B------:R-:W2:Y:S04]  /*03e0*/  LDG.E R6, desc[UR8][R24.64+-0x18000] ;  /* 0xfe80000818067981 */ /* 0x000ea8000c1e1900 */
[----:B------:R-:W2:Y:S04]  /*03f0*/  LDG.E R7, desc[UR8][R24.64+-0x14000] ;  /* 0xfec0000818077981 */ /* 0x000ea8000c1e1900 */
[----:B----4-:R1:W-:Y:S04]  /*0400*/  STS.128 [R20+UR4+0x40], R12 ;  /* 0x0000400c14007988 */ /* 0x0103e80008000c04 */
[----:B0-----:R-:W3:Y:S04]  /*0410*/  LDG.E R8, desc[UR8][R24.64+-0x10000] ;  /* 0xff00000818087981 */ /* 0x001ee8000c1e1900 */
[----:B------:R-:W3:Y:S04]  /*0420*/  LDG.E R9, desc[UR8][R24.64+-0xc000] ;  /* 0xff40000818097981 */ /* 0x000ee8000c1e1900 */
[----:B------:R-:W3:Y:S04]  /*0430*/  LDG.E R10, desc[UR8][R24.64+-0x8000] ;  /* 0xff800008180a7981 */ /* 0x000ee8000c1e1900 */
[----:B-----5:R0:W-:Y:S04]  /*0440*/  STS.128 [R20+UR4+0x50], R16 ;  /* 0x0000501014007988 */ /* 0x0201e80008000c04 */
[----:B------:R-:W3:Y:S04]  /*0450*/  LDG.E R11, desc[UR8][R24.64+-0x4000] ;  /* 0xffc00008180b7981 */ /* 0x000ee8000c1e1900 */
[----:B-1----:R-:W4:Y:S04]  /*0460*/  LDG.E R12, desc[UR8][R24.64] ;  /* 0x00000008180c7981 */ /* 0x002f28000c1e1900 */
[----:B------:R-:W4:Y:S04]  /*0470*/  LDG.E R13, desc[UR8][R24.64+0x4000] ;  /* 0x00400008180d7981 */ /* 0x000f28000c1e1900 */
[----:B------:R-:W4:Y:S04]  /*0480*/  LDG.E R14, desc[UR8][R24.64+0x8000] ;  /* 0x00800008180e7981 */ /* 0x000f28000c1e1900 */
[----:B------:R-:W4:Y:S04]  /*0490*/  LDG.E R15, desc[UR8][R24.64+0xc000] ;  /* 0x00c00008180f7981 */ /* 0x000f28000c1e1900 */
[----:B0-----:R-:W5:Y:S04]  /*04a0*/  LDG.E R16, desc[UR8][R24.64+0x10000] ;  /* 0x0100000818107981 */ /* 0x001f68000c1e1900 */
[----:B------:R-:W5:Y:S04]  /*04b0*/  LDG.E R17, desc[UR8][R24.64+0x14000] ;  /* 0x0140000818117981 */ /* 0x000f68000c1e1900 */
[----:B------:R-:W5:Y:S04]  /*04c0*/  LDG.E R18, desc[UR8][R24.64+0x18000] ;  /* 0x0180000818127981 */ /* 0x000f68000c1e1900 */
[----:B------:R-:W5:Y:S01]  /*04d0*/  LDG.E R19, desc[UR8][R24.64+0x1c000] ;  /* 0x01c0000818137981 */ /* 0x000f62000c1e1900 */
[----:B------:R-:W-:-:S04]  /*04e0*/  VIADD R27, R3, 0x30000 ;  /* 0x00030000031b7836 */ /* 0x000fc80000000000 */
[----:B------:R-:W-:Y:S01]  /*04f0*/  IMAD.WIDE R26, R27, 0x4, R22 ;  /* 0x000000041b1a7825 */ /* 0x000fe200078e0216 */
[----:B--2---:R0:W-:Y:S04]  /*0500*/  STS.128 [R20+UR4+0x60], R4 ;  /* 0x0000600414007988 */ /* 0x0041e80008000c04 */
[----:B0-----:R-:W2:Y:S04]  /*0510*/  LDG.E R4, desc[UR8][R26.64+-0x20000] ;  /* 0xfe0000081a047981 */ /* 0x001ea8000c1e1900 */
[----:B------:R-:W2:Y:S04]  /*0520*/  LDG.E R5, desc[UR8][R26.64+-0x1c000] ;  /* 0xfe4000081a057981 */ /* 0x000ea8000c1e1900 */
[----:B---3--:R0:W-:Y:S04]  /*0530*/  STS.128 [R20+UR4+0x70], R8 ;  /* 0x0000700814007988 */ /* 0x0081e80008000c04 */
        /* <DEDUP_REMOVED lines=16> */
[----:B------:R-:W-:-:S03]  /*0640*/  IADD3 R3, PT, PT, R3, 0x40000, RZ ;  /* 0x0004000003037810 */ /* 0x000fc60007ffe0ff */
[----:B--2---:R-:W-:Y:S04]  /*0650*/  STS.128 [R20+UR4+0xa0], R4 ;  /* 0x0000a00414007988 */ /* 0x004fe80008000c04 */
[----:B---3--:R-:W-:Y:S04]  /*0660*/  STS.128 [R20+UR4+0xb0], R8 ;  /* 0x0000b00814007988 */ /* 0x008fe80008000c04 */
[----:B----4-:R-:W-:Y:S04]  /*0670*/  STS.128 [R20+UR4+0xc0], R12 ;  /* 0x0000c00c14007988 */ /* 0x010fe80008000c04 */
[----:B-----5:R0:W-:Y:S02]  /*0680*/  STS.128 [R20+UR4+0xd0], R16 ;  /* 0x0000d01014007988 */ /* 0x0201e40008000c04 */
[----:B0-----:R-:W-:-:S04]  /*0690*/  IADD3 R20, PT, PT, R20, 0x100, RZ ;  /* 0x0000010014147810 */ /* 0x001fc80007ffe0ff */
[----:B------:R-:W-:-:S13]  /*06a0*/  ISETP.NE.AND P0, PT, R20, 0x1020, PT ;  /* 0x000010201400780c */ /* 0x000fda0003f05270 */
[----:B------:R-:W-:Y:S05]  /*06b0*/  @P0 BRA `(.L_x_2) ;  /* 0xfffffff800940947 */ /* 0x000fea000383ffff */
[----:B------:R-:W0:Y:S02]  /*06c0*/  LDC.64 R4, c[0x0][0x380] ;  /* 0x0000e000ff047b82 */ /* 0x000e240000000a00 */
[----:B0-----:R-:W-:-:S06]  /*06d0*/  IMAD.WIDE.U32 R2, R2, 0x4, R4 ;  /* 0x0000000402027825 */ /* 0x001fcc00078e0004 */
[----:B------:R-:W2:Y:S04]  /*06e0*/  LDG.E R2, desc[UR8][R2.64] ;  /* 0x0000000802027981 */ /* 0x000ea8000c1e1900 */
[----:B--2---:R0:W-:Y:S02]  /*06f0*/  STS [UR4+0x1000], R2 ;  /* 0x00100002ff007988 */ /* 0x0041e40008000804 */
.L_x_1:
[----:B------:R-:W-:Y:S05]  /*0700*/  BSYNC.RECONVERGENT B0 ;  /* 0x0000000000007941 */ /* 0x000fea0003800200 */
.L_x_0:
[----:B0-----:R-:W0:Y:S02]  /*0710*/  LDC.64 R2, c[0x0][0x388] ;  /* 0x0000e200ff027b82 */ /* 0x001e240000000a00 */
[----:B0-----:R-:W-:-:S06]  /*0720*/  IMAD.WIDE.U32 R2, R0, 0x4, R2 ;  /* 0x0000000400027825 */ /* 0x001fcc00078e0002 */
[----:B------:R-:W-:Y:S06]  /*0730*/  BAR.SYNC.DEFER_BLOCKING 0x0 ;  /* 0x0000000000007b1d */ /* 0x000fec0000010000 */
[----:B------:R-:W2:Y:S02]  /*0740*/  LDG.E R6, desc[UR8][R2.64] ;  /* 0x0000000802067981 */ /* 0x000ea4000c1e1900 */
[----:B------:R-:W0:Y:S01]  /*0750*/  S2UR UR5, SR_CgaCtaId ;  /* 0x00000000000579c3 */ /* 0x000e220000008800 */
[----:B------:R-:W-:Y:S02]  /*0760*/  UMOV UR4, 0x400 ;  /* 0x0000040000047882 */ /* 0x000fe40000000000 */
[----:B0-----:R-:W-:-:S06]  /*0770*/  ULEA UR4, UR5, UR4, 0x18 ;  /* 0x0000000405047291 */ /* 0x001fcc000f8ec0ff */
[----:B------:R-:W-:-:S03]  /*0780*/  LEA R4, R0, UR4, 0x2 ;  /* 0x0000000400047c11 */ /* 0x000fc6000f8e10ff */
[----:B------:R-:W-:Y:S04]  /*0790*/  LDS R0, [UR4+0x1000] ;  /* 0x00100004ff007984 */ /* 0x000fe80008000800 */
[----:B------:R-:W2:Y:S02]  /*07a0*/  LDS R5, [R4] ;  /* 0x0000000004057984 */ /* 0x000ea40000000800 */
[----:B--2---:R-:W-:-:S05]  /*07b0*/  IMAD R5, R0, R5, R6 ;  /* 0x0000000500057224 */ /* 0x004fca00078e0206 */
[----:B------:R-:W-:Y:S01]  /*07c0*/  STG.E desc[UR8][R2.64], R5 ;  /* 0x0000000502007986 */ /* 0x000fe2000c101908 */
[----:B------:R-:W-:Y:S05]  /*07d0*/  EXIT ;  /* 0x000000000000794d */ /* 0x000fea0003800000 */
.L_x_3:
[----:B------:R-:W-:-:S00]  /*07e0*/  BRA `(.L_x_3) ;  /* 0xfffffffc00fc7947 */ /* 0x000fc0000383ffff */
[----:B------:R-:W-:-:S00]  /*07f0*/  NOP ;  /* 0x0000000000007918 */ /* 0x000fc00000000000 */
        /* <DEDUP_REMOVED lines=8> */
.L_x_4:


//--------------------- .nv.shared._Z18matrix_vector_multPiS_S_ --------------------------
	.section	.nv.shared._Z18matrix_vector_multPiS_S_,"aw",@nobits
	.sectionflags	@""
	.align	4
.nv.shared._Z18matrix_vector_multPiS_S_:
	.zero		5124


//--------------------- .nv.shared.reserved.0     --------------------------
	.section	.nv.shared.reserved.0,"aw",@nobits
	.weak		__nv_reservedSMEM_offset_0_alias
	.size		__nv_reservedSMEM_offset_0_alias, 0, 64
	.other		__nv_reservedSMEM_offset_0_alias,@"STO_CUDA_RESERVED_SHARED STV_DEFAULT"
__nv_reservedSMEM_offset_0_alias:
	.zero		0
	.zero		64


//--------------------- .nv.constant0._Z18matrix_vector_multPiS_S_ --------------------------
	.section	.nv.constant0._Z18matrix_vector_multPiS_S_,"a",@progbits
	.sectionflags	@""
	.align	4
.nv.constant0._Z18matrix_vector_multPiS_S_:
	.zero		920


//--------------------- SYMBOLS --------------------------

	.type		.nv.reservedSmem.offset0,@object
	.size		.nv.reservedSmem.offset0,0x4
	.type		.nv.reservedSmem.cap,@object
	.size		.nv.reservedSmem.cap,0x4
